	.headerflags	@"EF_CUDA_TEXMODE_UNIFIED EF_CUDA_64BIT_ADDRESS EF_CUDA_ACCELERATORS EF_CUDA_SM90 EF_CUDA_VIRTUAL_SM(EF_CUDA_SM90)"
	.elftype	@"ET_EXEC"


//--------------------- .nv.info                  --------------------------
	.section	.nv.info,"",@"SHT_CUDA_INFO"
	.align	4


	//----- nvinfo : EIATTR_REGCOUNT
	.align		4
        /*0000*/ 	.byte	0x04, 0x2f
        /*0002*/ 	.short	(.L_1 - .L_0)
	.align		4
.L_0:
        /*0004*/ 	.word	index@(triton_poi_fused__to_copy_1)
        /*0008*/ 	.word	0x00000008


	//----- nvinfo : EIATTR_MIN_STACK_SIZE
	.align		4
.L_1:
        /*000c*/ 	.byte	0x04, 0x12
        /*000e*/ 	.short	(.L_3 - .L_2)
	.align		4
.L_2:
        /*0010*/ 	.word	index@(triton_poi_fused__to_copy_1)
        /*0014*/ 	.word	0x00000000


	//----- nvinfo : EIATTR_FRAME_SIZE
	.align		4
.L_3:
        /*0018*/ 	.byte	0x04, 0x11
        /*001a*/ 	.short	(.L_5 - .L_4)
	.align		4
.L_4:
        /*001c*/ 	.word	index@(triton_poi_fused__to_copy_1)
        /*0020*/ 	.word	0x00000000


	//----- nvinfo : EIATTR_MIN_STACK_SIZE
	.align		4
.L_5:
        /*0024*/ 	.byte	0x04, 0x12
        /*0026*/ 	.short	(.L_7 - .L_6)
	.align		4
.L_6:
        /*0028*/ 	.word	index@(triton_poi_fused__to_copy_1)
        /*002c*/ 	.word	0x00000000
.L_7:


//--------------------- .nv.info.triton_poi_fused__to_copy_1 --------------------------
	.section	.nv.info.triton_poi_fused__to_copy_1,"",@"SHT_CUDA_INFO"
	.sectionflags	@""
	.align	4


	//----- nvinfo : EIATTR_CUDA_API_VERSION
	.align		4
        /*0000*/ 	.byte	0x04, 0x37
        /*0002*/ 	.short	(.L_9 - .L_8)
.L_8:
        /*0004*/ 	.word	0x0000007c


	//----- nvinfo : EIATTR_KPARAM_INFO
	.align		4
.L_9:
        /*0008*/ 	.byte	0x04, 0x17
        /*000a*/ 	.short	(.L_11 - .L_10)
.L_10:
        /*000c*/ 	.word	0x00000000
        /*0010*/ 	.short	0x0002
        /*0012*/ 	.short	0x0010
        /*0014*/ 	.byte	0x00, 0xf4, 0x21, 0x00


	//----- nvinfo : EIATTR_KPARAM_INFO
	.align		4
.L_11:
        /*0018*/ 	.byte	0x04, 0x17
        /*001a*/ 	.short	(.L_13 - .L_12)
.L_12:
        /*001c*/ 	.word	0x00000000
        /*0020*/ 	.short	0x0001
        /*0022*/ 	.short	0x0008
        /*0024*/ 	.byte	0x00, 0xf0, 0x11, 0x00


	//----- nvinfo : EIATTR_KPARAM_INFO
	.align		4
.L_13:
        /*0028*/ 	.byte	0x04, 0x17
        /*002a*/ 	.short	(.L_15 - .L_14)
.L_14:
        /*002c*/ 	.word	0x00000000
        /*0030*/ 	.short	0x0000
        /*0032*/ 	.short	0x0000
        /*0034*/ 	.byte	0x00, 0xf4, 0x21, 0x00


	//----- nvinfo : EIATTR_SPARSE_MMA_MASK
	.align		4
.L_15:
        /*0038*/ 	.byte	0x03, 0x50
        /*003a*/ 	.short	0x0000


	//----- nvinfo : EIATTR_MAXREG_COUNT
	.align		4
        /*003c*/ 	.byte	0x03, 0x1b
        /*003e*/ 	.short	0x00ff


	//----- nvinfo : EIATTR_EXIT_INSTR_OFFSETS
	.align		4
        /*0040*/ 	.byte	0x04, 0x1c
        /*0042*/ 	.short	(.L_17 - .L_16)


	//   ....[0]....
.L_16:
        /*0044*/ 	.word	0x000000a0


	//   ....[1]....
        /*0048*/ 	.word	0x000000e0


	//----- nvinfo : EIATTR_REQNTID
	.align		4
.L_17:
        /*004c*/ 	.byte	0x04, 0x10
        /*004e*/ 	.short	(.L_19 - .L_18)
.L_18:
        /*0050*/ 	.word	0x00000020
        /*0054*/ 	.word	0x00000001
        /*0058*/ 	.word	0x00000001


	//----- nvinfo : EIATTR_CBANK_PARAM_SIZE
	.align		4
.L_19:
        /*005c*/ 	.byte	0x03, 0x19
        /*005e*/ 	.short	0x0018


	//----- nvinfo : EIATTR_PARAM_CBANK
	.align		4
        /*0060*/ 	.byte	0x04, 0x0a
        /*0062*/ 	.short	(.L_21 - .L_20)
	.align		4
.L_20:
        /*0064*/ 	.word	index@(.nv.constant0.triton_poi_fused__to_copy_1)
        /*0068*/ 	.short	0x0210
        /*006a*/ 	.short	0x0018


	//----- nvinfo : EIATTR_SW_WAR
	.align		4
.L_21:
        /*006c*/ 	.byte	0x04, 0x36
        /*006e*/ 	.short	(.L_23 - .L_22)
.L_22:
        /*0070*/ 	.word	0x00000008
.L_23:


//--------------------- .nv.callgraph             --------------------------
	.section	.nv.callgraph,"",@"SHT_CUDA_CALLGRAPH"
	.align	4
	.sectionentsize	8
	.align		4
        /*0000*/ 	.word	0x00000000
	.align		4
        /*0004*/ 	.word	0xffffffff
	.align		4
        /*0008*/ 	.word	0x00000000
	.align		4
        /*000c*/ 	.word	0xfffffffe
	.align		4
        /*0010*/ 	.word	0x00000000
	.align		4
        /*0014*/ 	.word	0xfffffffd
	.align		4
        /*0018*/ 	.word	0x00000000
	.align		4
        /*001c*/ 	.word	0xfffffffc


//--------------------- .text.triton_poi_fused__to_copy_1 --------------------------
	.section	.text.triton_poi_fused__to_copy_1,"ax",@progbits
	.align	128
        .global         triton_poi_fused__to_copy_1
        .type           triton_poi_fused__to_copy_1,@function
        .size           triton_poi_fused__to_copy_1,(.L_x_1 - triton_poi_fused__to_copy_1)
        .other          triton_poi_fused__to_copy_1,@"STO_CUDA_ENTRY STV_DEFAULT"
triton_poi_fused__to_copy_1:
.text.triton_poi_fused__to_copy_1:
[----:B------:R-:W0:Y:S02]  /*0000*/  LDC R1, c[0x0][0x28] ;  /* 0x00000a00ff017b82 */ /* 0x000e240000000800 */
[----:B------:R-:W1:Y:S01]  /*0010*/  S2R R4, SR_TID.X ;  /* 0x0000000000047919 */ /* 0x000e620000002100 */
[----:B------:R-:W2:Y:S01]  /*0020*/  LDC.64 R2, c[0x0][0x210] ;  /* 0x00008400ff027b82 */ /* 0x000ea20000000a00 */
[----:B------:R-:W-:Y:S01]  /*0030*/  ULDC UR4, c[0x0][0x218] ;  /* 0x0000860000047ab9 */ /* 0x000fe20000000800 */
[----:B------:R-:W3:Y:S01]  /*0040*/  S2R R5, SR_CTAID.X ;  /* 0x0000000000057919 */ /* 0x000ee20000002500 */
[C---:B-1----:R-:W-:Y:S02]  /*0050*/  LOP3.LUT R0, R4.reuse, 0x7, RZ, 0xc0, !PT ;  /* 0x0000000704007812 */ /* 0x042fe400078ec0ff */
[----:B------:R-:W-:-:S03]  /*0060*/  LOP3.LUT P0, RZ, R4, 0x18, RZ, 0xc0, !PT ;  /* 0x0000001804ff7812 */ /* 0x000fc6000780c0ff */
[----:B---3--:R-:W-:-:S04]  /*0070*/  IMAD R5, R5, 0x8, R0 ;  /* 0x0000000805057824 */ /* 0x008fc800078e0200 */
[C---:B--2---:R-:W-:Y:S01]  /*0080*/  IMAD.WIDE R2, R5.reuse, 0x4, R2 ;  /* 0x0000000405027825 */ /* 0x044fe200078e0202 */
[----:B------:R-:W-:-:S13]  /*0090*/  ISETP.LT.AND P0, PT, R5, UR4, !P0 ;  /* 0x0000000405007c0c */ /* 0x000fda000c701270 */
[----:B------:R-:W-:Y:S05]  /*00a0*/  @!P0 EXIT ;  /* 0x000000000000894d */ /* 0x000fea0003800000 */
[----:B------:R-:W-:Y:S01]  /*00b0*/  I2FP.F32.S32 R5, R5 ;  /* 0x0000000500057245 */ /* 0x000fe20000201400 */
[----:B------:R-:W-:-:S04]  /*00c0*/  ULDC.64 UR4, c[0x0][0x208] ;  /* 0x0000820000047ab9 */ /* 0x000fc80000000a00 */
[----:B------:R-:W-:Y:S01]  /*00d0*/  STG.E desc[UR4][R2.64], R5 ;  /* 0x0000000502007986 */ /* 0x000fe2000c101904 */
[----:B------:R-:W-:Y:S05]  /*00e0*/  EXIT ;  /* 0x000000000000794d */ /* 0x000fea0003800000 */
.L_x_0:
[----:B------:R-:W-:-:S00]  /*00f0*/  BRA `(.L_x_0) ;  /* 0xfffffffc00fc7947 */ /* 0x000fc0000383ffff */
[----:B------:R-:W-:-:S00]  /*0100*/  NOP ;  /* 0x0000000000007918 */ /* 0x000fc00000000000 */
[----:B------:R-:W-:-:S00]  /*0110*/  NOP ;  /* 0x0000000000007918 */ /* 0x000fc00000000000 */
[----:B------:R-:W-:-:S00]  /*0120*/  NOP ;  /* 0x0000000000007918 */ /* 0x000fc00000000000 */
[----:B------:R-:W-:-:S00]  /*0130*/  NOP ;  /* 0x0000000000007918 */ /* 0x000fc00000000000 */
[----:B------:R-:W-:-:S00]  /*0140*/  NOP ;  /* 0x0000000000007918 */ /* 0x000fc00000000000 */
[----:B------:R-:W-:-:S00]  /*0150*/  NOP ;  /* 0x0000000000007918 */ /* 0x000fc00000000000 */
[----:B------:R-:W-:-:S00]  /*0160*/  NOP ;  /* 0x0000000000007918 */ /* 0x000fc00000000000 */
[----:B------:R-:W-:-:S00]  /*0170*/  NOP ;  /* 0x0000000000007918 */ /* 0x000fc00000000000 */
.L_x_1:


//--------------------- .nv.constant0.triton_poi_fused__to_copy_1 --------------------------
	.section	.nv.constant0.triton_poi_fused__to_copy_1,"a",@progbits
	.sectionflags	@""
	.align	4
.nv.constant0.triton_poi_fused__to_copy_1:
	.zero		552
